//
// Generated by NVIDIA NVVM Compiler
//
// Compiler Build ID: CL-36424714
// Cuda compilation tools, release 13.0, V13.0.88
// Based on NVVM 20.0.0
//

.version 9.0
.target sm_100
.address_size 64

	// .globl	_Z10volume_maxiPfPKf

.visible .entry _Z10volume_maxiPfPKf(
	.param .u32 _Z10volume_maxiPfPKf_param_0,
	.param .u64 .ptr .align 1 _Z10volume_maxiPfPKf_param_1,
	.param .u64 .ptr .align 1 _Z10volume_maxiPfPKf_param_2
)
{
	.reg .pred 	%p<3>;
	.reg .b32 	%r<6>;
	.reg .b32 	%f<3>;
	.reg .b64 	%rd<8>;

	ld.param.u32 	%r2, [_Z10volume_maxiPfPKf_param_0];
	ld.param.u64 	%rd2, [_Z10volume_maxiPfPKf_param_1];
	ld.param.u64 	%rd3, [_Z10volume_maxiPfPKf_param_2];
	mov.u32 	%r3, %ntid.x;
	mov.u32 	%r4, %ctaid.x;
	mov.u32 	%r5, %tid.x;
	mad.lo.s32 	%r1, %r3, %r4, %r5;
	setp.ge.s32 	%p1, %r1, %r2;
	@%p1 bra 	$L__BB0_3;
	cvta.to.global.u64 	%rd4, %rd3;
	cvta.to.global.u64 	%rd5, %rd2;
	mul.wide.s32 	%rd6, %r1, 4;
	add.s64 	%rd7, %rd4, %rd6;
	ld.global.f32 	%f1, [%rd7];
	add.s64 	%rd1, %rd5, %rd6;
	ld.global.f32 	%f2, [%rd1];
	setp.leu.f32 	%p2, %f1, %f2;
	@%p2 bra 	$L__BB0_3;
	st.global.f32 	[%rd1], %f1;
$L__BB0_3:
	ret;

}


// ===== COMPILED SASS (sm_100) =====

	.target	sm_100

	.elftype	@"ET_EXEC"


//--------------------- .note.nv.tkinfo           --------------------------
	.section	.note.nv.tkinfo,"",@"SHT_NOTE"
	.sectionflags	@"SHF_NOTE_NV_TKINFO"
	.tkinfo
        /*0018*/ 	.word	0x00000002
        /*0030*/ 	.string	""
        /*0030*/ 	.string	"ptxas"
        /*0030*/ 	.string	"Cuda compilation tools, release 13.0, V13.0.88"
        /*0030*/ 	.string	"Build cuda_13.0.r13.0/compiler.36424714_0"
        /*0030*/ 	.string	"-arch sm_100 -m 64 "



//--------------------- .note.nv.cuinfo           --------------------------
	.section	.note.nv.cuinfo,"",@"SHT_NOTE"
	.sectionflags	@"SHF_NOTE_NV_CUINFO"
        /*0018*/ 	.short	0x0002
        /*001a*/ 	.short	0x0064
        /*001c*/ 	.short	0x0082
	.zero		2


//--------------------- .nv.info                  --------------------------
	.section	.nv.info,"",@"SHT_CUDA_INFO"
	.align	4


	//----- nvinfo : EIATTR_REGCOUNT
	.align		4
        /*0000*/ 	.byte	0x04, 0x2f
        /*0002*/ 	.short	(.L_1 - .L_0)
	.align		4
.L_0:
        /*0004*/ 	.word	index@(_Z10volume_maxiPfPKf)
        /*0008*/ 	.word	0x0000000a


	//----- nvinfo : EIATTR_FRAME_SIZE
	.align		4
.L_1:
        /*000c*/ 	.byte	0x04, 0x11
        /*000e*/ 	.short	(.L_3 - .L_2)
	.align		4
.L_2:
        /*0010*/ 	.word	index@(_Z10volume_maxiPfPKf)
        /*0014*/ 	.word	0x00000000


	//----- nvinfo : EIATTR_MIN_STACK_SIZE
	.align		4
.L_3:
        /*0018*/ 	.byte	0x04, 0x12
        /*001a*/ 	.short	(.L_5 - .L_4)
	.align		4
.L_4:
        /*001c*/ 	.word	index@(_Z10volume_maxiPfPKf)
        /*0020*/ 	.word	0x00000000
.L_5:


//--------------------- .nv.compat                --------------------------
	.section	.nv.compat,"",@"SHT_CUDA_COMPAT_INFO"
	.align	4
        /*0000*/ 	.byte	0x02, 0x09, 0x00, 0x00, 0x02, 0x02, 0x01, 0x00, 0x02, 0x05, 0x05, 0x00, 0x03, 0x07, 0x01, 0x01
        /*0010*/ 	.byte	0x02, 0x03, 0x00, 0x00, 0x02, 0x06, 0x01, 0x00, 0x04, 0x0b, 0x08, 0x00, 0x09, 0x00, 0x00, 0x00
        /*0020*/ 	.byte	0x00, 0x00, 0x00, 0x00


//--------------------- .nv.info._Z10volume_maxiPfPKf --------------------------
	.section	.nv.info._Z10volume_maxiPfPKf,"",@"SHT_CUDA_INFO"
	.sectionflags	@""
	.align	4


	//----- nvinfo : EIATTR_CUDA_API_VERSION
	.align		4
        /*0000*/ 	.byte	0x04, 0x37
        /*0002*/ 	.short	(.L_7 - .L_6)
.L_6:
        /*0004*/ 	.word	0x00000082


	//----- nvinfo : EIATTR_KPARAM_INFO
	.align		4
.L_7:
        /*0008*/ 	.byte	0x04, 0x17
        /*000a*/ 	.short	(.L_9 - .L_8)
.L_8:
        /*000c*/ 	.word	0x00000000
        /*0010*/ 	.short	0x0002
        /*0012*/ 	.short	0x0010
        /*0014*/ 	.byte	0x00, 0xf5, 0x21, 0x00


	//----- nvinfo : EIATTR_KPARAM_INFO
	.align		4
.L_9:
        /*0018*/ 	.byte	0x04, 0x17
        /*001a*/ 	.short	(.L_11 - .L_10)
.L_10:
        /*001c*/ 	.word	0x00000000
        /*0020*/ 	.short	0x0001
        /*0022*/ 	.short	0x0008
        /*0024*/ 	.byte	0x00, 0xf5, 0x21, 0x00


	//----- nvinfo : EIATTR_KPARAM_INFO
	.align		4
.L_11:
        /*0028*/ 	.byte	0x04, 0x17
        /*002a*/ 	.short	(.L_13 - .L_12)
.L_12:
        /*002c*/ 	.word	0x00000000
        /*0030*/ 	.short	0x0000
        /*0032*/ 	.short	0x0000
        /*0034*/ 	.byte	0x00, 0xf0, 0x11, 0x00


	//----- nvinfo : EIATTR_SPARSE_MMA_MASK
	.align		4
.L_13:
        /*0038*/ 	.byte	0x03, 0x50
        /*003a*/ 	.short	0x0000


	//----- nvinfo : EIATTR_MAXREG_COUNT
	.align		4
        /*003c*/ 	.byte	0x03, 0x1b
        /*003e*/ 	.short	0x00ff


	//----- nvinfo : EIATTR_MERCURY_ISA_VERSION
	.align		4
        /*0040*/ 	.byte	0x03, 0x5f
        /*0042*/ 	.short	0x0101


	//----- nvinfo : EIATTR_VRC_CTA_INIT_COUNT
	.align		4
        /*0044*/ 	.byte	0x02, 0x4a
	.zero		1
	.zero		1


	//----- nvinfo : EIATTR_EXIT_INSTR_OFFSETS
	.align		4
        /*0048*/ 	.byte	0x04, 0x1c
        /*004a*/ 	.short	(.L_15 - .L_14)


	//   ....[0]....
.L_14:
        /*004c*/ 	.word	0x00000070


	//   ....[1]....
        /*0050*/ 	.word	0x00000100


	//   ....[2]....
        /*0054*/ 	.word	0x00000120


	//----- nvinfo : EIATTR_CBANK_PARAM_SIZE
	.align		4
.L_15:
        /*0058*/ 	.byte	0x03, 0x19
        /*005a*/ 	.short	0x0018


	//----- nvinfo : EIATTR_PARAM_CBANK
	.align		4
        /*005c*/ 	.byte	0x04, 0x0a
        /*005e*/ 	.short	(.L_17 - .L_16)
	.align		4
.L_16:
        /*0060*/ 	.word	index@(.nv.constant0._Z10volume_maxiPfPKf)
        /*0064*/ 	.short	0x0380
        /*0066*/ 	.short	0x0018


	//----- nvinfo : EIATTR_SW_WAR
	.align		4
.L_17:
        /*0068*/ 	.byte	0x04, 0x36
        /*006a*/ 	.short	(.L_19 - .L_18)
.L_18:
        /*006c*/ 	.word	0x00000008
.L_19:


//--------------------- .nv.callgraph             --------------------------
	.section	.nv.callgraph,"",@"SHT_CUDA_CALLGRAPH"
	.align	4
	.sectionentsize	8
	.align		4
        /*0000*/ 	.word	0x00000000
	.align		4
        /*0004*/ 	.word	0xffffffff
	.align		4
        /*0008*/ 	.word	0x00000000
	.align		4
        /*000c*/ 	.word	0xfffffffe
	.align		4
        /*0010*/ 	.word	0x00000000
	.align		4
        /*0014*/ 	.word	0xfffffffd
	.align		4
        /*0018*/ 	.word	0x00000000
	.align		4
        /*001c*/ 	.word	0xfffffffc


//--------------------- .text._Z10volume_maxiPfPKf --------------------------
	.section	.text._Z10volume_maxiPfPKf,"ax",@progbits
	.align	128
        .global         _Z10volume_maxiPfPKf
        .type           _Z10volume_maxiPfPKf,@function
        .size           _Z10volume_maxiPfPKf,(.L_x_1 - _Z10volume_maxiPfPKf)
        .other          _Z10volume_maxiPfPKf,@"STO_CUDA_ENTRY STV_DEFAULT"
_Z10volume_maxiPfPKf:
.text._Z10volume_maxiPfPKf:
[----:B------:R-:W-:Y:S01]  /*0000*/  LDC R1, c[0x0][0x37c] ;  /* 0x0000df00ff017b82 */ /* 0x000fe20000000800 */
[----:B------:R-:W0:Y:S01]  /*0010*/  S2R R7, SR_CTAID.X ;  /* 0x0000000000077919 */ /* 0x000e220000002500 */
[----:B------:R-:W0:Y:S01]  /*0020*/  LDCU UR4, c[0x0][0x360] ;  /* 0x00006c00ff0477ac */ /* 0x000e220008000800 */
[----:B------:R-:W0:Y:S01]  /*0030*/  S2R R0, SR_TID.X ;  /* 0x0000000000007919 */ /* 0x000e220000002100 */
[----:B------:R-:W1:Y:S01]  /*0040*/  LDCU UR5, c[0x0][0x380] ;  /* 0x00007000ff0577ac */ /* 0x000e620008000800 */
[----:B0-----:R-:W-:-:S05]  /*0050*/  IMAD R7, R7, UR4, R0 ;  /* 0x0000000407077c24 */ /* 0x001fca000f8e0200 */
[----:B-1----:R-:W-:-:S13]  /*0060*/  ISETP.GE.AND P0, PT, R7, UR5, PT ;  /* 0x0000000507007c0c */ /* 0x002fda000bf06270 */
[----:B------:R-:W-:Y:S05]  /*0070*/  @P0 EXIT ;  /* 0x000000000000094d */ /* 0x000fea0003800000 */
[----:B------:R-:W0:Y:S01]  /*0080*/  LDC.64 R2, c[0x0][0x390] ;  /* 0x0000e400ff027b82 */ /* 0x000e220000000a00 */
[----:B------:R-:W1:Y:S07]  /*0090*/  LDCU.64 UR4, c[0x0][0x358] ;  /* 0x00006b00ff0477ac */ /* 0x000e6e0008000a00 */
[----:B------:R-:W2:Y:S01]  /*00a0*/  LDC.64 R4, c[0x0][0x388] ;  /* 0x0000e200ff047b82 */ /* 0x000ea20000000a00 */
[----:B0-----:R-:W-:-:S06]  /*00b0*/  IMAD.WIDE R2, R7, 0x4, R2 ;  /* 0x0000000407027825 */ /* 0x001fcc00078e0202 */
[----:B-1----:R-:W3:Y:S01]  /*00c0*/  LDG.E R3, desc[UR4][R2.64] ;  /* 0x0000000402037981 */ /* 0x002ee2000c1e1900 */
[----:B--2---:R-:W-:-:S05]  /*00d0*/  IMAD.WIDE R4, R7, 0x4, R4 ;  /* 0x0000000407047825 */ /* 0x004fca00078e0204 */
[----:B------:R-:W3:Y:S02]  /*00e0*/  LDG.E R0, desc[UR4][R4.64] ;  /* 0x0000000404007981 */ /* 0x000ee4000c1e1900 */
[----:B---3--:R-:W-:-:S13]  /*00f0*/  FSETP.GT.AND P0, PT, R3, R0, PT ;  /* 0x000000000300720b */ /* 0x008fda0003f04000 */
[----:B------:R-:W-:Y:S05]  /*0100*/  @!P0 EXIT ;  /* 0x000000000000894d */ /* 0x000fea0003800000 */
[----:B------:R-:W-:Y:S01]  /*0110*/  STG.E desc[UR4][R4.64], R3 ;  /* 0x0000000304007986 */ /* 0x000fe2000c101904 */
[----:B------:R-:W-:Y:S05]  /*0120*/  EXIT ;  /* 0x000000000000794d */ /* 0x000fea0003800000 */
.L_x_0:
[----:B------:R-:W-:-:S00]  /*0130*/  BRA `(.L_x_0) ;  /* 0xfffffffc00fc7947 */ /* 0x000fc0000383ffff */
[----:B------:R-:W-:-:S00]  /*0140*/  NOP ;  /* 0x0000000000007918 */ /* 0x000fc00000000000 */
        /* <DEDUP_REMOVED lines=11> */
.L_x_1:


//--------------------- .nv.shared.reserved.0     --------------------------
	.section	.nv.shared.reserved.0,"aw",@nobits
	.weak		__nv_reservedSMEM_offset_0_alias
	.size		__nv_reservedSMEM_offset_0_alias, 0, 64
	.other		__nv_reservedSMEM_offset_0_alias,@"STO_CUDA_RESERVED_SHARED STV_DEFAULT"
__nv_reservedSMEM_offset_0_alias:
	.zero		0
	.zero		64


//--------------------- .nv.constant0._Z10volume_maxiPfPKf --------------------------
	.section	.nv.constant0._Z10volume_maxiPfPKf,"a",@progbits
	.sectionflags	@""
	.align	4
.nv.constant0._Z10volume_maxiPfPKf:
	.zero		920


//--------------------- SYMBOLS --------------------------

	.type		.nv.reservedSmem.offset0,@object
	.size		.nv.reservedSmem.offset0,0x4
